//
// Generated by NVIDIA NVVM Compiler
//
// Compiler Build ID: CL-36424714
// Cuda compilation tools, release 13.0, V13.0.88
// Based on NVVM 20.0.0
//

.version 9.0
.target sm_100
.address_size 64

	// .globl	_Z14tiledMatrixMulPfS_S_i
// _ZZ14tiledMatrixMulPfS_S_iE3Mds has been demoted
// _ZZ14tiledMatrixMulPfS_S_iE3Nds has been demoted

.visible .entry _Z14tiledMatrixMulPfS_S_i(
	.param .u64 .ptr .align 1 _Z14tiledMatrixMulPfS_S_i_param_0,
	.param .u64 .ptr .align 1 _Z14tiledMatrixMulPfS_S_i_param_1,
	.param .u64 .ptr .align 1 _Z14tiledMatrixMulPfS_S_i_param_2,
	.param .u32 _Z14tiledMatrixMulPfS_S_i_param_3
)
{
	.reg .pred 	%p<6>;
	.reg .b32 	%r<34>;
	.reg .b32 	%f<114>;
	.reg .b64 	%rd<13>;
	// demoted variable
	.shared .align 4 .b8 _ZZ14tiledMatrixMulPfS_S_iE3Mds[4096];
	// demoted variable
	.shared .align 4 .b8 _ZZ14tiledMatrixMulPfS_S_iE3Nds[4096];
	ld.param.u64 	%rd3, [_Z14tiledMatrixMulPfS_S_i_param_0];
	ld.param.u64 	%rd4, [_Z14tiledMatrixMulPfS_S_i_param_1];
	ld.param.u64 	%rd5, [_Z14tiledMatrixMulPfS_S_i_param_2];
	ld.param.u32 	%r15, [_Z14tiledMatrixMulPfS_S_i_param_3];
	mov.u32 	%r1, %tid.x;
	mov.u32 	%r2, %tid.y;
	mov.u32 	%r16, %ctaid.y;
	shl.b32 	%r17, %r16, 5;
	add.s32 	%r3, %r17, %r2;
	mov.u32 	%r18, %ctaid.x;
	shl.b32 	%r19, %r18, 5;
	add.s32 	%r4, %r19, %r1;
	cvt.rn.f32.s32 	%f10, %r15;
	mul.f32 	%f1, %f10, 0f3D000000;
	setp.leu.f32 	%p1, %f1, 0f00000000;
	mov.f32 	%f113, 0f00000000;
	@%p1 bra 	$L__BB0_7;
	shl.b32 	%r21, %r2, 7;
	mov.u32 	%r22, _ZZ14tiledMatrixMulPfS_S_iE3Mds;
	add.s32 	%r5, %r22, %r21;
	shl.b32 	%r23, %r1, 2;
	add.s32 	%r6, %r5, %r23;
	mul.lo.s32 	%r7, %r15, %r3;
	mov.u32 	%r24, _ZZ14tiledMatrixMulPfS_S_iE3Nds;
	add.s32 	%r9, %r24, %r23;
	add.s32 	%r8, %r9, %r21;
	cvta.to.global.u64 	%rd1, %rd3;
	cvta.to.global.u64 	%rd2, %rd4;
	mov.f32 	%f113, 0f00000000;
	mov.b32 	%r33, 0;
$L__BB0_2:
	shl.b32 	%r11, %r33, 5;
	add.s32 	%r25, %r11, %r1;
	max.s32 	%r26, %r3, %r25;
	setp.ge.s32 	%p2, %r26, %r15;
	mov.f32 	%f111, 0f00000000;
	@%p2 bra 	$L__BB0_4;
	add.s32 	%r27, %r25, %r7;
	mul.wide.s32 	%rd6, %r27, 4;
	add.s64 	%rd7, %rd1, %rd6;
	ld.global.f32 	%f111, [%rd7];
$L__BB0_4:
	st.shared.f32 	[%r6], %f111;
	add.s32 	%r13, %r11, %r2;
	max.s32 	%r29, %r4, %r13;
	setp.ge.s32 	%p3, %r29, %r15;
	mov.f32 	%f112, 0f00000000;
	@%p3 bra 	$L__BB0_6;
	mad.lo.s32 	%r30, %r13, %r15, %r4;
	mul.wide.s32 	%rd8, %r30, 4;
	add.s64 	%rd9, %rd2, %rd8;
	ld.global.f32 	%f112, [%rd9];
$L__BB0_6:
	st.shared.f32 	[%r8], %f112;
	bar.sync 	0;
	ld.shared.f32 	%f14, [%r5];
	ld.shared.f32 	%f15, [%r9];
	fma.rn.f32 	%f16, %f14, %f15, %f113;
	ld.shared.f32 	%f17, [%r5+4];
	ld.shared.f32 	%f18, [%r9+128];
	fma.rn.f32 	%f19, %f17, %f18, %f16;
	ld.shared.f32 	%f20, [%r5+8];
	ld.shared.f32 	%f21, [%r9+256];
	fma.rn.f32 	%f22, %f20, %f21, %f19;
	ld.shared.f32 	%f23, [%r5+12];
	ld.shared.f32 	%f24, [%r9+384];
	fma.rn.f32 	%f25, %f23, %f24, %f22;
	ld.shared.f32 	%f26, [%r5+16];
	ld.shared.f32 	%f27, [%r9+512];
	fma.rn.f32 	%f28, %f26, %f27, %f25;
	ld.shared.f32 	%f29, [%r5+20];
	ld.shared.f32 	%f30, [%r9+640];
	fma.rn.f32 	%f31, %f29, %f30, %f28;
	ld.shared.f32 	%f32, [%r5+24];
	ld.shared.f32 	%f33, [%r9+768];
	fma.rn.f32 	%f34, %f32, %f33, %f31;
	ld.shared.f32 	%f35, [%r5+28];
	ld.shared.f32 	%f36, [%r9+896];
	fma.rn.f32 	%f37, %f35, %f36, %f34;
	ld.shared.f32 	%f38, [%r5+32];
	ld.shared.f32 	%f39, [%r9+1024];
	fma.rn.f32 	%f40, %f38, %f39, %f37;
	ld.shared.f32 	%f41, [%r5+36];
	ld.shared.f32 	%f42, [%r9+1152];
	fma.rn.f32 	%f43, %f41, %f42, %f40;
	ld.shared.f32 	%f44, [%r5+40];
	ld.shared.f32 	%f45, [%r9+1280];
	fma.rn.f32 	%f46, %f44, %f45, %f43;
	ld.shared.f32 	%f47, [%r5+44];
	ld.shared.f32 	%f48, [%r9+1408];
	fma.rn.f32 	%f49, %f47, %f48, %f46;
	ld.shared.f32 	%f50, [%r5+48];
	ld.shared.f32 	%f51, [%r9+1536];
	fma.rn.f32 	%f52, %f50, %f51, %f49;
	ld.shared.f32 	%f53, [%r5+52];
	ld.shared.f32 	%f54, [%r9+1664];
	fma.rn.f32 	%f55, %f53, %f54, %f52;
	ld.shared.f32 	%f56, [%r5+56];
	ld.shared.f32 	%f57, [%r9+1792];
	fma.rn.f32 	%f58, %f56, %f57, %f55;
	ld.shared.f32 	%f59, [%r5+60];
	ld.shared.f32 	%f60, [%r9+1920];
	fma.rn.f32 	%f61, %f59, %f60, %f58;
	ld.shared.f32 	%f62, [%r5+64];
	ld.shared.f32 	%f63, [%r9+2048];
	fma.rn.f32 	%f64, %f62, %f63, %f61;
	ld.shared.f32 	%f65, [%r5+68];
	ld.shared.f32 	%f66, [%r9+2176];
	fma.rn.f32 	%f67, %f65, %f66, %f64;
	ld.shared.f32 	%f68, [%r5+72];
	ld.shared.f32 	%f69, [%r9+2304];
	fma.rn.f32 	%f70, %f68, %f69, %f67;
	ld.shared.f32 	%f71, [%r5+76];
	ld.shared.f32 	%f72, [%r9+2432];
	fma.rn.f32 	%f73, %f71, %f72, %f70;
	ld.shared.f32 	%f74, [%r5+80];
	ld.shared.f32 	%f75, [%r9+2560];
	fma.rn.f32 	%f76, %f74, %f75, %f73;
	ld.shared.f32 	%f77, [%r5+84];
	ld.shared.f32 	%f78, [%r9+2688];
	fma.rn.f32 	%f79, %f77, %f78, %f76;
	ld.shared.f32 	%f80, [%r5+88];
	ld.shared.f32 	%f81, [%r9+2816];
	fma.rn.f32 	%f82, %f80, %f81, %f79;
	ld.shared.f32 	%f83, [%r5+92];
	ld.shared.f32 	%f84, [%r9+2944];
	fma.rn.f32 	%f85, %f83, %f84, %f82;
	ld.shared.f32 	%f86, [%r5+96];
	ld.shared.f32 	%f87, [%r9+3072];
	fma.rn.f32 	%f88, %f86, %f87, %f85;
	ld.shared.f32 	%f89, [%r5+100];
	ld.shared.f32 	%f90, [%r9+3200];
	fma.rn.f32 	%f91, %f89, %f90, %f88;
	ld.shared.f32 	%f92, [%r5+104];
	ld.shared.f32 	%f93, [%r9+3328];
	fma.rn.f32 	%f94, %f92, %f93, %f91;
	ld.shared.f32 	%f95, [%r5+108];
	ld.shared.f32 	%f96, [%r9+3456];
	fma.rn.f32 	%f97, %f95, %f96, %f94;
	ld.shared.f32 	%f98, [%r5+112];
	ld.shared.f32 	%f99, [%r9+3584];
	fma.rn.f32 	%f100, %f98, %f99, %f97;
	ld.shared.f32 	%f101, [%r5+116];
	ld.shared.f32 	%f102, [%r9+3712];
	fma.rn.f32 	%f103, %f101, %f102, %f100;
	ld.shared.f32 	%f104, [%r5+120];
	ld.shared.f32 	%f105, [%r9+3840];
	fma.rn.f32 	%f106, %f104, %f105, %f103;
	ld.shared.f32 	%f107, [%r5+124];
	ld.shared.f32 	%f108, [%r9+3968];
	fma.rn.f32 	%f113, %f107, %f108, %f106;
	bar.sync 	0;
	add.s32 	%r33, %r33, 1;
	cvt.rn.f32.u32 	%f109, %r33;
	setp.gt.f32 	%p4, %f1, %f109;
	@%p4 bra 	$L__BB0_2;
$L__BB0_7:
	max.s32 	%r31, %r3, %r4;
	setp.ge.s32 	%p5, %r31, %r15;
	@%p5 bra 	$L__BB0_9;
	mad.lo.s32 	%r32, %r15, %r3, %r4;
	cvta.to.global.u64 	%rd10, %rd5;
	mul.wide.s32 	%rd11, %r32, 4;
	add.s64 	%rd12, %rd10, %rd11;
	st.global.f32 	[%rd12], %f113;
$L__BB0_9:
	ret;

}
	// .globl	_Z9MatrixMulPfS_S_i
.visible .entry _Z9MatrixMulPfS_S_i(
	.param .u64 .ptr .align 1 _Z9MatrixMulPfS_S_i_param_0,
	.param .u64 .ptr .align 1 _Z9MatrixMulPfS_S_i_param_1,
	.param .u64 .ptr .align 1 _Z9MatrixMulPfS_S_i_param_2,
	.param .u32 _Z9MatrixMulPfS_S_i_param_3
)
{
	.reg .pred 	%p<10>;
	.reg .b32 	%r<40>;
	.reg .b32 	%f<67>;
	.reg .b64 	%rd<67>;

	ld.param.u64 	%rd14, [_Z9MatrixMulPfS_S_i_param_0];
	ld.param.u64 	%rd15, [_Z9MatrixMulPfS_S_i_param_1];
	ld.param.u32 	%r18, [_Z9MatrixMulPfS_S_i_param_3];
	cvta.to.global.u64 	%rd1, %rd15;
	cvta.to.global.u64 	%rd2, %rd14;
	mov.u32 	%r19, %ntid.y;
	mov.u32 	%r20, %ctaid.y;
	mov.u32 	%r21, %tid.y;
	mad.lo.s32 	%r1, %r19, %r20, %r21;
	mov.u32 	%r22, %ntid.x;
	mov.u32 	%r23, %ctaid.x;
	mov.u32 	%r24, %tid.x;
	mad.lo.s32 	%r2, %r22, %r23, %r24;
	max.s32 	%r25, %r1, %r2;
	setp.ge.s32 	%p1, %r25, %r18;
	@%p1 bra 	$L__BB1_13;
	mul.lo.s32 	%r3, %r18, %r1;
	and.b32  	%r4, %r18, 7;
	setp.lt.u32 	%p2, %r18, 8;
	mov.f32 	%f66, 0f00000000;
	mov.b32 	%r38, 0;
	@%p2 bra 	$L__BB1_4;
	and.b32  	%r38, %r18, 2147483640;
	neg.s32 	%r36, %r38;
	mul.wide.s32 	%rd16, %r18, 4;
	add.s64 	%rd3, %rd1, %rd16;
	shl.b32 	%r7, %r18, 3;
	mul.wide.s32 	%rd17, %r18, 8;
	add.s64 	%rd4, %rd1, %rd17;
	mul.wide.s32 	%rd18, %r18, 12;
	add.s64 	%rd5, %rd1, %rd18;
	mul.wide.s32 	%rd19, %r18, 16;
	add.s64 	%rd6, %rd1, %rd19;
	mul.wide.s32 	%rd20, %r18, 20;
	add.s64 	%rd7, %rd1, %rd20;
	mul.wide.s32 	%rd21, %r18, 24;
	add.s64 	%rd8, %rd1, %rd21;
	mul.wide.s32 	%rd22, %r18, 28;
	add.s64 	%rd9, %rd1, %rd22;
	mul.wide.u32 	%rd23, %r3, 4;
	add.s64 	%rd24, %rd23, %rd2;
	add.s64 	%rd66, %rd24, 16;
	mov.f32 	%f66, 0f00000000;
	mov.u32 	%r35, %r2;
$L__BB1_3:
	.pragma "nounroll";
	mul.wide.s32 	%rd25, %r35, 4;
	add.s64 	%rd26, %rd3, %rd25;
	add.s64 	%rd27, %rd4, %rd25;
	add.s64 	%rd28, %rd5, %rd25;
	add.s64 	%rd29, %rd6, %rd25;
	add.s64 	%rd30, %rd7, %rd25;
	add.s64 	%rd31, %rd8, %rd25;
	add.s64 	%rd32, %rd9, %rd25;
	add.s64 	%rd33, %rd1, %rd25;
	ld.global.f32 	%f16, [%rd66+-16];
	ld.global.f32 	%f17, [%rd33];
	fma.rn.f32 	%f18, %f16, %f17, %f66;
	ld.global.f32 	%f19, [%rd66+-12];
	ld.global.f32 	%f20, [%rd26];
	fma.rn.f32 	%f21, %f19, %f20, %f18;
	ld.global.f32 	%f22, [%rd66+-8];
	ld.global.f32 	%f23, [%rd27];
	fma.rn.f32 	%f24, %f22, %f23, %f21;
	ld.global.f32 	%f25, [%rd66+-4];
	ld.global.f32 	%f26, [%rd28];
	fma.rn.f32 	%f27, %f25, %f26, %f24;
	ld.global.f32 	%f28, [%rd66];
	ld.global.f32 	%f29, [%rd29];
	fma.rn.f32 	%f30, %f28, %f29, %f27;
	ld.global.f32 	%f31, [%rd66+4];
	ld.global.f32 	%f32, [%rd30];
	fma.rn.f32 	%f33, %f31, %f32, %f30;
	ld.global.f32 	%f34, [%rd66+8];
	ld.global.f32 	%f35, [%rd31];
	fma.rn.f32 	%f36, %f34, %f35, %f33;
	ld.global.f32 	%f37, [%rd66+12];
	ld.global.f32 	%f38, [%rd32];
	fma.rn.f32 	%f66, %f37, %f38, %f36;
	add.s32 	%r36, %r36, 8;
	add.s32 	%r35, %r35, %r7;
	add.s64 	%rd66, %rd66, 32;
	setp.ne.s32 	%p3, %r36, 0;
	@%p3 bra 	$L__BB1_3;
$L__BB1_4:
	setp.eq.s32 	%p4, %r4, 0;
	@%p4 bra 	$L__BB1_12;
	and.b32  	%r13, %r18, 3;
	setp.lt.u32 	%p5, %r4, 4;
	@%p5 bra 	$L__BB1_7;
	add.s32 	%r27, %r38, %r3;
	mul.wide.u32 	%rd34, %r27, 4;
	add.s64 	%rd35, %rd2, %rd34;
	ld.global.f32 	%f40, [%rd35];
	mad.lo.s32 	%r28, %r38, %r18, %r2;
	mul.wide.s32 	%rd36, %r28, 4;
	add.s64 	%rd37, %rd1, %rd36;
	ld.global.f32 	%f41, [%rd37];
	fma.rn.f32 	%f42, %f40, %f41, %f66;
	cvt.u64.u32 	%rd38, %r3;
	cvt.u64.u32 	%rd39, %r38;
	add.s64 	%rd40, %rd39, %rd38;
	shl.b64 	%rd41, %rd40, 2;
	add.s64 	%rd42, %rd2, %rd41;
	ld.global.f32 	%f43, [%rd42+4];
	mul.wide.s32 	%rd43, %r18, 4;
	add.s64 	%rd44, %rd37, %rd43;
	ld.global.f32 	%f44, [%rd44];
	fma.rn.f32 	%f45, %f43, %f44, %f42;
	ld.global.f32 	%f46, [%rd42+8];
	add.s64 	%rd45, %rd44, %rd43;
	ld.global.f32 	%f47, [%rd45];
	fma.rn.f32 	%f48, %f46, %f47, %f45;
	ld.global.f32 	%f49, [%rd42+12];
	add.s64 	%rd46, %rd45, %rd43;
	ld.global.f32 	%f50, [%rd46];
	fma.rn.f32 	%f66, %f49, %f50, %f48;
	add.s32 	%r38, %r38, 4;
$L__BB1_7:
	setp.eq.s32 	%p6, %r13, 0;
	@%p6 bra 	$L__BB1_12;
	setp.eq.s32 	%p7, %r13, 1;
	@%p7 bra 	$L__BB1_10;
	add.s32 	%r29, %r38, %r3;
	mul.wide.u32 	%rd47, %r29, 4;
	add.s64 	%rd48, %rd2, %rd47;
	ld.global.f32 	%f52, [%rd48];
	mad.lo.s32 	%r30, %r38, %r18, %r2;
	mul.wide.s32 	%rd49, %r30, 4;
	add.s64 	%rd50, %rd1, %rd49;
	ld.global.f32 	%f53, [%rd50];
	fma.rn.f32 	%f54, %f52, %f53, %f66;
	cvt.u64.u32 	%rd51, %r3;
	cvt.u64.u32 	%rd52, %r38;
	add.s64 	%rd53, %rd52, %rd51;
	shl.b64 	%rd54, %rd53, 2;
	add.s64 	%rd55, %rd2, %rd54;
	ld.global.f32 	%f55, [%rd55+4];
	mul.wide.s32 	%rd56, %r18, 4;
	add.s64 	%rd57, %rd50, %rd56;
	ld.global.f32 	%f56, [%rd57];
	fma.rn.f32 	%f66, %f55, %f56, %f54;
	add.s32 	%r38, %r38, 2;
$L__BB1_10:
	and.b32  	%r31, %r18, 1;
	setp.eq.b32 	%p8, %r31, 1;
	not.pred 	%p9, %p8;
	@%p9 bra 	$L__BB1_12;
	add.s32 	%r32, %r38, %r3;
	mul.wide.u32 	%rd58, %r32, 4;
	add.s64 	%rd59, %rd2, %rd58;
	ld.global.f32 	%f57, [%rd59];
	mad.lo.s32 	%r33, %r38, %r18, %r2;
	mul.wide.s32 	%rd60, %r33, 4;
	add.s64 	%rd61, %rd1, %rd60;
	ld.global.f32 	%f58, [%rd61];
	fma.rn.f32 	%f66, %f57, %f58, %f66;
$L__BB1_12:
	ld.param.u64 	%rd65, [_Z9MatrixMulPfS_S_i_param_2];
	add.s32 	%r34, %r3, %r2;
	cvta.to.global.u64 	%rd62, %rd65;
	mul.wide.s32 	%rd63, %r34, 4;
	add.s64 	%rd64, %rd62, %rd63;
	st.global.f32 	[%rd64], %f66;
$L__BB1_13:
	ret;

}


// ===== COMPILED SASS (sm_100) =====

	.target	sm_100

	.elftype	@"ET_EXEC"


//--------------------- .note.nv.tkinfo           --------------------------
	.section	.note.nv.tkinfo,"",@"SHT_NOTE"
	.sectionflags	@"SHF_NOTE_NV_TKINFO"
	.tkinfo
        /*0018*/ 	.word	0x00000002
        /*0030*/ 	.string	""
        /*0030*/ 	.string	"ptxas"
        /*0030*/ 	.string	"Cuda compilation tools, release 13.0, V13.0.88"
        /*0030*/ 	.string	"Build cuda_13.0.r13.0/compiler.36424714_0"
        /*0030*/ 	.string	"-arch sm_100 -m 64 "



//--------------------- .note.nv.cuinfo           --------------------------
	.section	.note.nv.cuinfo,"",@"SHT_NOTE"
	.sectionflags	@"SHF_NOTE_NV_CUINFO"
        /*0018*/ 	.short	0x0002
        /*001a*/ 	.short	0x0064
        /*001c*/ 	.short	0x0082
	.zero		2


//--------------------- .nv.info                  --------------------------
	.section	.nv.info,"",@"SHT_CUDA_INFO"
	.align	4


	//----- nvinfo : EIATTR_REGCOUNT
	.align		4
        /*0000*/ 	.byte	0x04, 0x2f
        /*0002*/ 	.short	(.L_1 - .L_0)
	.align		4
.L_0:
        /*0004*/ 	.word	index@(_Z14tiledMatrixMulPfS_S_i)
        /*0008*/ 	.word	0x00000020


	//----- nvinfo : EIATTR_FRAME_SIZE
	.align		4
.L_1:
        /*000c*/ 	.byte	0x04, 0x11
        /*000e*/ 	.short	(.L_3 - .L_2)
	.align		4
.L_2:
        /*0010*/ 	.word	index@(_Z14tiledMatrixMulPfS_S_i)
        /*0014*/ 	.word	0x00000000


	//----- nvinfo : EIATTR_REGCOUNT
	.align		4
.L_3:
        /*0018*/ 	.byte	0x04, 0x2f
        /*001a*/ 	.short	(.L_5 - .L_4)
	.align		4
.L_4:
        /*001c*/ 	.word	index@(_Z9MatrixMulPfS_S_i)
        /*0020*/ 	.word	0x0000001e


	//----- nvinfo : EIATTR_FRAME_SIZE
	.align		4
.L_5:
        /*0024*/ 	.byte	0x04, 0x11
        /*0026*/ 	.short	(.L_7 - .L_6)
	.align		4
.L_6:
        /*0028*/ 	.word	index@(_Z9MatrixMulPfS_S_i)
        /*002c*/ 	.word	0x00000000


	//----- nvinfo : EIATTR_MIN_STACK_SIZE
	.align		4
.L_7:
        /*0030*/ 	.byte	0x04, 0x12
        /*0032*/ 	.short	(.L_9 - .L_8)
	.align		4
.L_8:
        /*0034*/ 	.word	index@(_Z9MatrixMulPfS_S_i)
        /*0038*/ 	.word	0x00000000


	//----- nvinfo : EIATTR_MIN_STACK_SIZE
	.align		4
.L_9:
        /*003c*/ 	.byte	0x04, 0x12
        /*003e*/ 	.short	(.L_11 - .L_10)
	.align		4
.L_10:
        /*0040*/ 	.word	index@(_Z14tiledMatrixMulPfS_S_i)
        /*0044*/ 	.word	0x00000000
.L_11:


//--------------------- .nv.compat                --------------------------
	.section	.nv.compat,"",@"SHT_CUDA_COMPAT_INFO"
	.align	4
        /*0000*/ 	.byte	0x02, 0x09, 0x00, 0x00, 0x02, 0x02, 0x01, 0x00, 0x02, 0x05, 0x05, 0x00, 0x03, 0x07, 0x01, 0x01
        /*0010*/ 	.byte	0x02, 0x03, 0x00, 0x00, 0x02, 0x06, 0x01, 0x00, 0x04, 0x0b, 0x08, 0x00, 0x09, 0x00, 0x00, 0x00
        /*0020*/ 	.byte	0x00, 0x00, 0x00, 0x00


//--------------------- .nv.info._Z9MatrixMulPfS_S_i --------------------------
	.section	.nv.info._Z9MatrixMulPfS_S_i,"",@"SHT_CUDA_INFO"
	.sectionflags	@""
	.align	4


	//----- nvinfo : EIATTR_CUDA_API_VERSION
	.align		4
        /*0000*/ 	.byte	0x04, 0x37
        /*0002*/ 	.short	(.L_13 - .L_12)
.L_12:
        /*0004*/ 	.word	0x00000082


	//----- nvinfo : EIATTR_KPARAM_INFO
	.align		4
.L_13:
        /*0008*/ 	.byte	0x04, 0x17
        /*000a*/ 	.short	(.L_15 - .L_14)
.L_14:
        /*000c*/ 	.word	0x00000000
        /*0010*/ 	.short	0x0003
        /*0012*/ 	.short	0x0018
        /*0014*/ 	.byte	0x00, 0xf0, 0x11, 0x00


	//----- nvinfo : EIATTR_KPARAM_INFO
	.align		4
.L_15:
        /*0018*/ 	.byte	0x04, 0x17
        /*001a*/ 	.short	(.L_17 - .L_16)
.L_16:
        /*001c*/ 	.word	0x00000000
        /*0020*/ 	.short	0x0002
        /*0022*/ 	.short	0x0010
        /*0024*/ 	.byte	0x00, 0xf5, 0x21, 0x00


	//----- nvinfo : EIATTR_KPARAM_INFO
	.align		4
.L_17:
        /*0028*/ 	.byte	0x04, 0x17
        /*002a*/ 	.short	(.L_19 - .L_18)
.L_18:
        /*002c*/ 	.word	0x00000000
        /*0030*/ 	.short	0x0001
        /*0032*/ 	.short	0x0008
        /*0034*/ 	.byte	0x00, 0xf5, 0x21, 0x00


	//----- nvinfo : EIATTR_KPARAM_INFO
	.align		4
.L_19:
        /*0038*/ 	.byte	0x04, 0x17
        /*003a*/ 	.short	(.L_21 - .L_20)
.L_20:
        /*003c*/ 	.word	0x00000000
        /*0040*/ 	.short	0x0000
        /*0042*/ 	.short	0x0000
        /*0044*/ 	.byte	0x00, 0xf5, 0x21, 0x00


	//----- nvinfo : EIATTR_SPARSE_MMA_MASK
	.align		4
.L_21:
        /*0048*/ 	.byte	0x03, 0x50
        /*004a*/ 	.short	0x0000


	//----- nvinfo : EIATTR_MAXREG_COUNT
	.align		4
        /*004c*/ 	.byte	0x03, 0x1b
        /*004e*/ 	.short	0x00ff


	//----- nvinfo : EIATTR_MERCURY_ISA_VERSION
	.align		4
        /*0050*/ 	.byte	0x03, 0x5f
        /*0052*/ 	.short	0x0101


	//----- nvinfo : EIATTR_VRC_CTA_INIT_COUNT
	.align		4
        /*0054*/ 	.byte	0x02, 0x4a
	.zero		1
	.zero		1


	//----- nvinfo : EIATTR_EXIT_INSTR_OFFSETS
	.align		4
        /*0058*/ 	.byte	0x04, 0x1c
        /*005a*/ 	.short	(.L_23 - .L_22)


	//   ....[0]....
.L_22:
        /*005c*/ 	.word	0x000000c0


	//   ....[1]....
        /*0060*/ 	.word	0x00000a90


	//----- nvinfo : EIATTR_CBANK_PARAM_SIZE
	.align		4
.L_23:
        /*0064*/ 	.byte	0x03, 0x19
        /*0066*/ 	.short	0x001c


	//----- nvinfo : EIATTR_PARAM_CBANK
	.align		4
        /*0068*/ 	.byte	0x04, 0x0a
        /*006a*/ 	.short	(.L_25 - .L_24)
	.align		4
.L_24:
        /*006c*/ 	.word	index@(.nv.constant0._Z9MatrixMulPfS_S_i)
        /*0070*/ 	.short	0x0380
        /*0072*/ 	.short	0x001c


	//----- nvinfo : EIATTR_SW_WAR
	.align		4
.L_25:
        /*0074*/ 	.byte	0x04, 0x36
        /*0076*/ 	.short	(.L_27 - .L_26)
.L_26:
        /*0078*/ 	.word	0x00000008
.L_27:


//--------------------- .nv.info._Z14tiledMatrixMulPfS_S_i --------------------------
	.section	.nv.info._Z14tiledMatrixMulPfS_S_i,"",@"SHT_CUDA_INFO"
	.sectionflags	@""
	.align	4


	//----- nvinfo : EIATTR_CUDA_API_VERSION
	.align		4
        /*0000*/ 	.byte	0x04, 0x37
        /*0002*/ 	.short	(.L_29 - .L_28)
.L_28:
        /*0004*/ 	.word	0x00000082


	//----- nvinfo : EIATTR_KPARAM_INFO
	.align		4
.L_29:
        /*0008*/ 	.byte	0x04, 0x17
        /*000a*/ 	.short	(.L_31 - .L_30)
.L_30:
        /*000c*/ 	.word	0x00000000
        /*0010*/ 	.short	0x0003
        /*0012*/ 	.short	0x0018
        /*0014*/ 	.byte	0x00, 0xf0, 0x11, 0x00


	//----- nvinfo : EIATTR_KPARAM_INFO
	.align		4
.L_31:
        /*0018*/ 	.byte	0x04, 0x17
        /*001a*/ 	.short	(.L_33 - .L_32)
.L_32:
        /*001c*/ 	.word	0x00000000
        /*0020*/ 	.short	0x0002
        /*0022*/ 	.short	0x0010
        /*0024*/ 	.byte	0x00, 0xf5, 0x21, 0x00


	//----- nvinfo : EIATTR_KPARAM_INFO
	.align		4
.L_33:
        /*0028*/ 	.byte	0x04, 0x17
        /*002a*/ 	.short	(.L_35 - .L_34)
.L_34:
        /*002c*/ 	.word	0x00000000
        /*0030*/ 	.short	0x0001
        /*0032*/ 	.short	0x0008
        /*0034*/ 	.byte	0x00, 0xf5, 0x21, 0x00


	//----- nvinfo : EIATTR_KPARAM_INFO
	.align		4
.L_35:
        /*0038*/ 	.byte	0x04, 0x17
        /*003a*/ 	.short	(.L_37 - .L_36)
.L_36:
        /*003c*/ 	.word	0x00000000
        /*0040*/ 	.short	0x0000
        /*0042*/ 	.short	0x0000
        /*0044*/ 	.byte	0x00, 0xf5, 0x21, 0x00


	//----- nvinfo : EIATTR_SPARSE_MMA_MASK
	.align		4
.L_37:
        /*0048*/ 	.byte	0x03, 0x50
        /*004a*/ 	.short	0x0000


	//----- nvinfo : EIATTR_MAXREG_COUNT
	.align		4
        /*004c*/ 	.byte	0x03, 0x1b
        /*004e*/ 	.short	0x00ff


	//----- nvinfo : EIATTR_NUM_BARRIERS
	.align		4
        /*0050*/ 	.byte	0x02, 0x4c
        /*0052*/ 	.byte	0x01
	.zero		1


	//----- nvinfo : EIATTR_MERCURY_ISA_VERSION
	.align		4
        /*0054*/ 	.byte	0x03, 0x5f
        /*0056*/ 	.short	0x0101


	//----- nvinfo : EIATTR_VRC_CTA_INIT_COUNT
	.align		4
        /*0058*/ 	.byte	0x02, 0x4a
	.zero		1
	.zero		1


	//----- nvinfo : EIATTR_EXIT_INSTR_OFFSETS
	.align		4
        /*005c*/ 	.byte	0x04, 0x1c
        /*005e*/ 	.short	(.L_39 - .L_38)


	//   ....[0]....
.L_38:
        /*0060*/ 	.word	0x000007d0


	//   ....[1]....
        /*0064*/ 	.word	0x00000820


	//----- nvinfo : EIATTR_CBANK_PARAM_SIZE
	.align		4
.L_39:
        /*0068*/ 	.byte	0x03, 0x19
        /*006a*/ 	.short	0x001c


	//----- nvinfo : EIATTR_PARAM_CBANK
	.align		4
        /*006c*/ 	.byte	0x04, 0x0a
        /*006e*/ 	.short	(.L_41 - .L_40)
	.align		4
.L_40:
        /*0070*/ 	.word	index@(.nv.constant0._Z14tiledMatrixMulPfS_S_i)
        /*0074*/ 	.short	0x0380
        /*0076*/ 	.short	0x001c


	//----- nvinfo : EIATTR_SW_WAR
	.align		4
.L_41:
        /*0078*/ 	.byte	0x04, 0x36
        /*007a*/ 	.short	(.L_43 - .L_42)
.L_42:
        /*007c*/ 	.word	0x00000008
.L_43:


//--------------------- .nv.callgraph             --------------------------
	.section	.nv.callgraph,"",@"SHT_CUDA_CALLGRAPH"
	.align	4
	.sectionentsize	8
	.align		4
        /*0000*/ 	.word	0x00000000
	.align		4
        /*0004*/ 	.word	0xffffffff
	.align		4
        /*0008*/ 	.word	0x00000000
	.align		4
        /*000c*/ 	.word	0xfffffffe
	.align		4
        /*0010*/ 	.word	0x00000000
	.align		4
        /*0014*/ 	.word	0xfffffffd
	.align		4
        /*0018*/ 	.word	0x00000000
	.align		4
        /*001c*/ 	.word	0xfffffffc


//--------------------- .text._Z9MatrixMulPfS_S_i --------------------------
	.section	.text._Z9MatrixMulPfS_S_i,"ax",@progbits
	.align	128
        .global         _Z9MatrixMulPfS_S_i
        .type           _Z9MatrixMulPfS_S_i,@function
        .size           _Z9MatrixMulPfS_S_i,(.L_x_8 - _Z9MatrixMulPfS_S_i)
        .other          _Z9MatrixMulPfS_S_i,@"STO_CUDA_ENTRY STV_DEFAULT"
_Z9MatrixMulPfS_S_i:
.text._Z9MatrixMulPfS_S_i:
[----:B------:R-:W-:Y:S01]  /*0000*/  LDC R1, c[0x0][0x37c] ;  /* 0x0000df00ff017b82 */ /* 0x000fe20000000800 */
[----:B------:R-:W0:Y:S01]  /*0010*/  S2R R13, SR_CTAID.Y ;  /* 0x00000000000d7919 */ /* 0x000e220000002600 */
[----:B------:R-:W0:Y:S01]  /*0020*/  LDCU UR4, c[0x0][0x364] ;  /* 0x00006c80ff0477ac */ /* 0x000e220008000800 */
[----:B------:R-:W0:Y:S01]  /*0030*/  S2R R0, SR_TID.Y ;  /* 0x0000000000007919 */ /* 0x000e220000002200 */
[----:B------:R-:W1:Y:S01]  /*0040*/  LDCU UR5, c[0x0][0x360] ;  /* 0x00006c00ff0577ac */ /* 0x000e620008000800 */
[----:B------:R-:W1:Y:S01]  /*0050*/  S2R R2, SR_CTAID.X ;  /* 0x0000000000027919 */ /* 0x000e620000002500 */
[----:B------:R-:W2:Y:S01]  /*0060*/  LDCU UR20, c[0x0][0x398] ;  /* 0x00007300ff1477ac */ /* 0x000ea20008000800 */
[----:B------:R-:W1:Y:S01]  /*0070*/  S2R R3, SR_TID.X ;  /* 0x0000000000037919 */ /* 0x000e620000002100 */
[----:B0-----:R-:W-:Y:S02]  /*0080*/  IMAD R13, R13, UR4, R0 ;  /* 0x000000040d0d7c24 */ /* 0x001fe4000f8e0200 */
[----:B-1----:R-:W-:-:S05]  /*0090*/  IMAD R0, R2, UR5, R3 ;  /* 0x0000000502007c24 */ /* 0x002fca000f8e0203 */
[----:B------:R-:W-:-:S04]  /*00a0*/  VIMNMX R2, PT, PT, R13, R0, !PT ;  /* 0x000000000d027248 */ /* 0x000fc80007fe0100 */
[----:B--2---:R-:W-:-:S13]  /*00b0*/  ISETP.GE.AND P0, PT, R2, UR20, PT ;  /* 0x0000001402007c0c */ /* 0x004fda000bf06270 */
[----:B------:R-:W-:Y:S05]  /*00c0*/  @P0 EXIT ;  /* 0x000000000000094d */ /* 0x000fea0003800000 */
[----:B------:R-:W-:Y:S01]  /*00d0*/  UISETP.GE.U32.AND UP0, UPT, UR20, 0x8, UPT ;  /* 0x000000081400788c */ /* 0x000fe2000bf06070 */
[----:B------:R-:W-:Y:S02]  /*00e0*/  HFMA2 R12, -RZ, RZ, 0, 0 ;  /* 0x00000000ff0c7431 */ /* 0x000fe400000001ff */
[----:B------:R-:W-:Y:S01]  /*00f0*/  IMAD R13, R13, UR20, RZ ;  /* 0x000000140d0d7c24 */ /* 0x000fe2000f8e02ff */
[----:B------:R-:W-:Y:S01]  /*0100*/  UMOV UR4, URZ ;  /* 0x000000ff00047c82 */ /* 0x000fe20008000000 */
[----:B------:R-:W0:Y:S04]  /*0110*/  LDCU.64 UR18, c[0x0][0x358] ;  /* 0x00006b00ff1277ac */ /* 0x000e280008000a00 */
[----:B------:R-:W-:Y:S05]  /*0120*/  BRA.U !UP0, `(.L_x_0) ;  /* 0x0000000508047547 */ /* 0x000fea000b800000 */
[----:B------:R-:W1:Y:S01]  /*0130*/  LDCU.128 UR24, c[0x0][0x380] ;  /* 0x00007000ff1877ac */ /* 0x000e620008000c00 */
[----:B------:R-:W-:Y:S02]  /*0140*/  MOV R12, RZ ;  /* 0x000000ff000c7202 */ /* 0x000fe40000000f00 */
[----:B------:R-:W-:Y:S01]  /*0150*/  MOV R14, R0 ;  /* 0x00000000000e7202 */ /* 0x000fe20000000f00 */
[----:B------:R-:W-:-:S04]  /*0160*/  ULOP3.LUT UR4, UR20, 0x7ffffff8, URZ, 0xc0, !UPT ;  /* 0x7ffffff814047892 */ /* 0x000fc8000f8ec0ff */
[----:B------:R-:W-:Y:S01]  /*0170*/  UIADD3 UR5, UPT, UPT, -UR4, URZ, URZ ;  /* 0x000000ff04057290 */ /* 0x000fe2000fffe1ff */
[----:B-1----:R-:W-:Y:S01]  /*0180*/  MOV R2, UR24 ;  /* 0x0000001800027c02 */ /* 0x002fe20008000f00 */
[----:B------:R-:W-:Y:S01]  /*0190*/  UIMAD.WIDE UR6, UR20, 0x8, UR26 ;  /* 0x00000008140678a5 */ /* 0x000fe2000f8e021a */
[----:B------:R-:W-:Y:S01]  /*01a0*/  MOV R3, UR25 ;  /* 0x0000001900037c02 */ /* 0x000fe20008000f00 */
[----:B------:R-:W-:Y:S02]  /*01b0*/  UIMAD.WIDE UR8, UR20, 0xc, UR26 ;  /* 0x0000000c140878a5 */ /* 0x000fe4000f8e021a */
[----:B------:R-:W-:Y:S01]  /*01c0*/  UIMAD.WIDE UR10, UR20, 0x10, UR26 ;  /* 0x00000010140a78a5 */ /* 0x000fe2000f8e021a */
[----:B------:R-:W-:Y:S01]  /*01d0*/  IMAD.WIDE.U32 R2, R13, 0x4, R2 ;  /* 0x000000040d027825 */ /* 0x000fe200078e0002 */
[----:B------:R-:W-:Y:S02]  /*01e0*/  UIMAD.WIDE UR12, UR20, 0x14, UR26 ;  /* 0x00000014140c78a5 */ /* 0x000fe4000f8e021a */
[----:B------:R-:W-:Y:S01]  /*01f0*/  UIMAD.WIDE UR14, UR20, 0x18, UR26 ;  /* 0x00000018140e78a5 */ /* 0x000fe2000f8e021a */
[----:B------:R-:W-:Y:S01]  /*0200*/  IADD3 R2, P0, PT, R2, 0x10, RZ ;  /* 0x0000001002027810 */ /* 0x000fe20007f1e0ff */
[----:B------:R-:W-:-:S03]  /*0210*/  UIMAD.WIDE UR16, UR20, 0x1c, UR26 ;  /* 0x0000001c141078a5 */ /* 0x000fc6000f8e021a */
[----:B------:R-:W-:-:S09]  /*0220*/  IADD3.X R3, PT, PT, RZ, R3, RZ, P0, !PT ;  /* 0x00000003ff037210 */ /* 0x000fd200007fe4ff */
.L_x_1:
[----:B------:R-:W-:Y:S01]  /*0230*/  UIMAD.WIDE UR22, UR20, 0x4, UR26 ;  /* 0x00000004141678a5 */ /* 0x000fe2000f8e021a */
[----:B------:R-:W-:Y:S02]  /*0240*/  IMAD.MOV.U32 R23, RZ, RZ, 0x4 ;  /* 0x00000004ff177424 */ /* 0x000fe400078e00ff */
[----:B------:R-:W-:Y:S01]  /*0250*/  HFMA2 R11, -RZ, RZ, 0, 2.384185791015625e-07 ;  /* 0x00000004ff0b7431 */ /* 0x000fe200000001ff */
[----:B------:R-:W-:Y:S01]  /*0260*/  MOV R25, 0x4 ;  /* 0x0000000400197802 */ /* 0x000fe20000000f00 */
[----:B0-----:R-:W2:Y:S01]  /*0270*/  LDG.E R21, desc[UR18][R2.64+-0x10] ;  /* 0xfffff01202157981 */ /* 0x001ea2000c1e1900 */
[C---:B------:R-:W-:Y:S01]  /*0280*/  IMAD.WIDE R22, R14.reuse, R23, UR26 ;  /* 0x0000001a0e167e25 */ /* 0x040fe2000f8e0217 */
[----:B------:R-:W-:Y:S02]  /*0290*/  MOV R8, UR22 ;  /* 0x0000001600087c02 */ /* 0x000fe40008000f00 */
[----:B------:R-:W-:Y:S01]  /*02a0*/  MOV R9, UR23 ;  /* 0x0000001700097c02 */ /* 0x000fe20008000f00 */
[----:B------:R-:W3:Y:S02]  /*02b0*/  LDG.E R19, desc[UR18][R2.64+-0xc] ;  /* 0xfffff41202137981 */ /* 0x000ee4000c1e1900 */
[----:B------:R-:W-:-:S02]  /*02c0*/  IMAD.WIDE R8, R14, 0x4, R8 ;  /* 0x000000040e087825 */ /* 0x000fc400078e0208 */
[----:B------:R-:W2:Y:S01]  /*02d0*/  LDG.E R22, desc[UR18][R22.64] ;  /* 0x0000001216167981 */ /* 0x000ea2000c1e1900 */
[----:B------:R-:W-:Y:S01]  /*02e0*/  MOV R5, 0x4 ;  /* 0x0000000400057802 */ /* 0x000fe20000000f00 */
[C---:B------:R-:W-:Y:S02]  /*02f0*/  IMAD.WIDE R24, R14.reuse, R25, UR6 ;  /* 0x000000060e187e25 */ /* 0x040fe4000f8e0219 */
[----:B------:R0:W3:Y:S02]  /*0300*/  LDG.E R20, desc[UR18][R8.64] ;  /* 0x0000001208147981 */ /* 0x0000e4000c1e1900 */
[----:B------:R-:W-:Y:S02]  /*0310*/  IMAD.WIDE R10, R14, R11, UR8 ;  /* 0x000000080e0a7e25 */ /* 0x000fe4000f8e020b */
[----:B------:R-:W4:Y:S04]  /*0320*/  LDG.E R18, desc[UR18][R24.64] ;  /* 0x0000001218127981 */ /* 0x000f28000c1e1900 */
[----:B------:R-:W4:Y:S01]  /*0330*/  LDG.E R17, desc[UR18][R2.64+-0x8] ;  /* 0xfffff81202117981 */ /* 0x000f22000c1e1900 */
[----:B0-----:R-:W-:-:S02]  /*0340*/  HFMA2 R9, -RZ, RZ, 0, 2.384185791015625e-07 ;  /* 0x00000004ff097431 */ /* 0x001fc400000001ff */
[----:B------:R-:W-:Y:S01]  /*0350*/  IMAD.MOV.U32 R7, RZ, RZ, 0x4 ;  /* 0x00000004ff077424 */ /* 0x000fe200078e00ff */
[----:B------:R0:W5:Y:S01]  /*0360*/  LDG.E R16, desc[UR18][R10.64] ;  /* 0x000000120a107981 */ /* 0x000162000c1e1900 */
[----:B------:R-:W-:-:S03]  /*0370*/  IMAD.WIDE R4, R14, R5, UR10 ;  /* 0x0000000a0e047e25 */ /* 0x000fc6000f8e0205 */
[----:B------:R-:W5:Y:S01]  /*0380*/  LDG.E R15, desc[UR18][R2.64+-0x4] ;  /* 0xfffffc12020f7981 */ /* 0x000f62000c1e1900 */
[C---:B------:R-:W-:Y:S01]  /*0390*/  IMAD.WIDE R6, R14.reuse, R7, UR12 ;  /* 0x0000000c0e067e25 */ /* 0x040fe2000f8e0207 */
[----:B------:R-:W-:Y:S02]  /*03a0*/  MOV R27, 0x4 ;  /* 0x00000004001b7802 */ /* 0x000fe40000000f00 */
[----:B------:R1:W5:Y:S01]  /*03b0*/  LDG.E R4, desc[UR18][R4.64] ;  /* 0x0000001204047981 */ /* 0x000362000c1e1900 */
[----:B------:R-:W-:-:S03]  /*03c0*/  IMAD.WIDE R8, R14, R9, UR14 ;  /* 0x0000000e0e087e25 */ /* 0x000fc6000f8e0209 */
[----:B------:R-:W5:Y:S01]  /*03d0*/  LDG.E R23, desc[UR18][R2.64] ;  /* 0x0000001202177981 */ /* 0x000f62000c1e1900 */
[----:B0-----:R-:W-:-:S03]  /*03e0*/  IMAD.WIDE R10, R14, R27, UR16 ;  /* 0x000000100e0a7e25 */ /* 0x001fc6000f8e021b */
[----:B------:R-:W5:Y:S04]  /*03f0*/  LDG.E R7, desc[UR18][R6.64] ;  /* 0x0000001206077981 */ /* 0x000f68000c1e1900 */
[----:B------:R-:W5:Y:S04]  /*0400*/  LDG.E R24, desc[UR18][R2.64+0x4] ;  /* 0x0000041202187981 */ /* 0x000f68000c1e1900 */
[----:B------:R-:W5:Y:S04]  /*0410*/  LDG.E R8, desc[UR18][R8.64] ;  /* 0x0000001208087981 */ /* 0x000f68000c1e1900 */
[----:B------:R-:W5:Y:S04]  /*0420*/  LDG.E R25, desc[UR18][R2.64+0x8] ;  /* 0x0000081202197981 */ /* 0x000f68000c1e1900 */
[----:B------:R-:W5:Y:S04]  /*0430*/  LDG.E R10, desc[UR18][R10.64] ;  /* 0x000000120a0a7981 */ /* 0x000f68000c1e1900 */
[----:B------:R0:W5:Y:S01]  /*0440*/  LDG.E R27, desc[UR18][R2.64+0xc] ;  /* 0x00000c12021b7981 */ /* 0x000162000c1e1900 */
[----:B------:R-:W-:-:S04]  /*0450*/  UIADD3 UR5, UPT, UPT, UR5, 0x8, URZ ;  /* 0x0000000805057890 */ /* 0x000fc8000fffe0ff */
[----:B------:R-:W-:Y:S01]  /*0460*/  UISETP.NE.AND UP0, UPT, UR5, URZ, UPT ;  /* 0x000000ff0500728c */ /* 0x000fe2000bf05270 */
[----:B-1----:R-:W-:Y:S02]  /*0470*/  MOV R5, UR20 ;  /* 0x0000001400057c02 */ /* 0x002fe40008000f00 */
[----:B0-----:R-:W-:Y:S02]  /*0480*/  IADD3 R2, P0, PT, R2, 0x20, RZ ;  /* 0x0000002002027810 */ /* 0x001fe40007f1e0ff */
[----:B------:R-:W-:Y:S02]  /*0490*/  LEA R14, R5, R14, 0x3 ;  /* 0x0000000e050e7211 */ /* 0x000fe400078e18ff */
[----:B------:R-:W-:Y:S01]  /*04a0*/  IADD3.X R3, PT, PT, RZ, R3, RZ, P0, !PT ;  /* 0x00000003ff037210 */ /* 0x000fe200007fe4ff */
[----:B--2---:R-:W-:-:S04]  /*04b0*/  FFMA R22, R21, R22, R12 ;  /* 0x0000001615167223 */ /* 0x004fc8000000000c */
[----:B---3--:R-:W-:-:S04]  /*04c0*/  FFMA R20, R19, R20, R22 ;  /* 0x0000001413147223 */ /* 0x008fc80000000016 */
[----:B----4-:R-:W-:-:S04]  /*04d0*/  FFMA R18, R17, R18, R20 ;  /* 0x0000001211127223 */ /* 0x010fc80000000014 */
[----:B-----5:R-:W-:-:S04]  /*04e0*/  FFMA R16, R15, R16, R18 ;  /* 0x000000100f107223 */ /* 0x020fc80000000012 */
[----:B------:R-:W-:-:S04]  /*04f0*/  FFMA R23, R23, R4, R16 ;  /* 0x0000000417177223 */ /* 0x000fc80000000010 */
[----:B------:R-:W-:-:S04]  /*0500*/  FFMA R24, R24, R7, R23 ;  /* 0x0000000718187223 */ /* 0x000fc80000000017 */
[----:B------:R-:W-:-:S04]  /*0510*/  FFMA R8, R25, R8, R24 ;  /* 0x0000000819087223 */ /* 0x000fc80000000018 */
[----:B------:R-:W-:Y:S01]  /*0520*/  FFMA R12, R27, R10, R8 ;  /* 0x0000000a1b0c7223 */ /* 0x000fe20000000008 */
[----:B------:R-:W-:Y:S06]  /*0530*/  BRA.U UP0, `(.L_x_1) ;  /* 0xfffffffd003c7547 */ /* 0x000fec000b83ffff */
.L_x_0:
[----:B------:R-:W-:-:S04]  /*0540*/  ULOP3.LUT UR6, UR20, 0x7, URZ, 0xc0, !UPT ;  /* 0x0000000714067892 */ /* 0x000fc8000f8ec0ff */
[----:B------:R-:W-:-:S09]  /*0550*/  UISETP.NE.AND UP0, UPT, UR6, URZ, UPT ;  /* 0x000000ff0600728c */ /* 0x000fd2000bf05270 */
[----:B------:R-:W-:Y:S05]  /*0560*/  BRA.U !UP0, `(.L_x_2) ;  /* 0x0000000508387547 */ /* 0x000fea000b800000 */
[----:B------:R-:W-:Y:S02]  /*0570*/  UISETP.GE.U32.AND UP0, UPT, UR6, 0x4, UPT ;  /* 0x000000040600788c */ /* 0x000fe4000bf06070 */
[----:B------:R-:W-:-:S04]  /*0580*/  ULOP3.LUT UR5, UR20, 0x3, URZ, 0xc0, !UPT ;  /* 0x0000000314057892 */ /* 0x000fc8000f8ec0ff */
[----:B------:R-:W-:-:S03]  /*0590*/  UISETP.NE.AND UP1, UPT, UR5, URZ, UPT ;  /* 0x000000ff0500728c */ /* 0x000fc6000bf25270 */
[----:B------:R-:W-:Y:S08]  /*05a0*/  BRA.U !UP0, `(.L_x_3) ;  /* 0x00000001087c7547 */ /* 0x000ff0000b800000 */
[----:B------:R-:W1:Y:S01]  /*05b0*/  LDC.64 R6, c[0x0][0x388] ;  /* 0x0000e200ff067b82 */ /* 0x000e620000000a00 */
[----:B------:R-:W2:Y:S01]  /*05c0*/  LDCU.64 UR6, c[0x0][0x380] ;  /* 0x00007000ff0677ac */ /* 0x000ea20008000a00 */
[----:B------:R-:W-:Y:S01]  /*05d0*/  IMAD.U32 R9, RZ, RZ, UR4 ;  /* 0x00000004ff097e24 */ /* 0x000fe2000f8e00ff */
[C---:B------:R-:W-:Y:S02]  /*05e0*/  IADD3 R3, PT, PT, R13.reuse, UR4, RZ ;  /* 0x000000040d037c10 */ /* 0x040fe4000fffe0ff */
[----:B------:R-:W-:Y:S01]  /*05f0*/  IADD3 R10, P0, PT, R13, UR4, RZ ;  /* 0x000000040d0a7c10 */ /* 0x000fe2000ff1e0ff */
[----:B------:R-:W-:Y:S01]  /*0600*/  IMAD R9, R9, UR20, R0 ;  /* 0x0000001409097c24 */ /* 0x000fe2000f8e0200 */
[----:B------:R-:W-:Y:S01]  /*0610*/  MOV R11, UR20 ;  /* 0x00000014000b7c02 */ /* 0x000fe20008000f00 */
[----:B------:R-:W3:Y:S01]  /*0620*/  LDC.64 R4, c[0x0][0x380] ;  /* 0x0000e000ff047b82 */ /* 0x000ee20000000a00 */
[----:B------:R-:W-:Y:S01]  /*0630*/  MOV R15, UR20 ;  /* 0x00000014000f7c02 */ /* 0x000fe20008000f00 */
[----:B-1----:R-:W-:Y:S01]  /*0640*/  IMAD.WIDE R6, R9, 0x4, R6 ;  /* 0x0000000409067825 */ /* 0x002fe200078e0206 */
[----:B------:R-:W-:-:S05]  /*0650*/  MOV R9, UR20 ;  /* 0x0000001400097c02 */ /* 0x000fca0008000f00 */
[----:B------:R-:W-:Y:S02]  /*0660*/  IMAD.WIDE R8, R9, 0x4, R6 ;  /* 0x0000000409087825 */ /* 0x000fe400078e0206 */
[----:B0-----:R-:W4:Y:S02]  /*0670*/  LDG.E R6, desc[UR18][R6.64] ;  /* 0x0000001206067981 */ /* 0x001f24000c1e1900 */
[----:B---3--:R-:W-:Y:S01]  /*0680*/  IMAD.WIDE.U32 R4, R3, 0x4, R4 ;  /* 0x0000000403047825 */ /* 0x008fe200078e0004 */
[----:B------:R-:W-:Y:S01]  /*0690*/  IADD3.X R3, PT, PT, RZ, RZ, RZ, P0, !PT ;  /* 0x000000ffff037210 */ /* 0x000fe200007fe4ff */
[----:B------:R-:W3:Y:S01]  /*06a0*/  LDG.E R17, desc[UR18][R8.64] ;  /* 0x0000001208117981 */ /* 0x000ee2000c1e1900 */
[----:B--2---:R-:W-:-:S03]  /*06b0*/  LEA R2, P0, R10, UR6, 0x2 ;  /* 0x000000060a027c11 */ /* 0x004fc6000f8010ff */
[----:B------:R-:W4:Y:S01]  /*06c0*/  LDG.E R5, desc[UR18][R4.64] ;  /* 0x0000001204057981 */ /* 0x000f22000c1e1900 */
[----:B------:R-:W-:Y:S01]  /*06d0*/  LEA.HI.X R3, R10, UR7, R3, 0x2, P0 ;  /* 0x000000070a037c11 */ /* 0x000fe200080f1403 */
[----:B------:R-:W-:-:S04]  /*06e0*/  IMAD.WIDE R10, R11, 0x4, R8 ;  /* 0x000000040b0a7825 */ /* 0x000fc800078e0208 */
[----:B------:R-:W3:Y:S01]  /*06f0*/  LDG.E R16, desc[UR18][R2.64+0x4] ;  /* 0x0000041202107981 */ /* 0x000ee2000c1e1900 */
[----:B------:R-:W-:-:S03]  /*0700*/  IMAD.WIDE R14, R15, 0x4, R10 ;  /* 0x000000040f0e7825 */ /* 0x000fc600078e020a */
[----:B------:R-:W2:Y:S04]  /*0710*/  LDG.E R19, desc[UR18][R10.64] ;  /* 0x000000120a137981 */ /* 0x000ea8000c1e1900 */
[----:B------:R-:W2:Y:S04]  /*0720*/  LDG.E R18, desc[UR18][R2.64+0x8] ;  /* 0x0000081202127981 */ /* 0x000ea8000c1e1900 */
[----:B------:R-:W5:Y:S04]  /*0730*/  LDG.E R20, desc[UR18][R2.64+0xc] ;  /* 0x00000c1202147981 */ /* 0x000f68000c1e1900 */
[----:B------:R-:W5:Y:S01]  /*0740*/  LDG.E R14, desc[UR18][R14.64] ;  /* 0x000000120e0e7981 */ /* 0x000f62000c1e1900 */
[----:B------:R-:W-:Y:S01]  /*0750*/  UIADD3 UR4, UPT, UPT, UR4, 0x4, URZ ;  /* 0x0000000404047890 */ /* 0x000fe2000fffe0ff */
[----:B----4-:R-:W-:-:S04]  /*0760*/  FFMA R5, R5, R6, R12 ;  /* 0x0000000605057223 */ /* 0x010fc8000000000c */
[----:B---3--:R-:W-:-:S04]  /*0770*/  FFMA R5, R16, R17, R5 ;  /* 0x0000001110057223 */ /* 0x008fc80000000005 */
[----:B--2---:R-:W-:-:S04]  /*0780*/  FFMA R5, R18, R19, R5 ;  /* 0x0000001312057223 */ /* 0x004fc80000000005 */
[----:B-----5:R-:W-:-:S07]  /*0790*/  FFMA R12, R20, R14, R5 ;  /* 0x0000000e140c7223 */ /* 0x020fce0000000005 */
.L_x_3:
[----:B------:R-:W-:Y:S05]  /*07a0*/  BRA.U !UP1, `(.L_x_2) ;  /* 0x0000000109a87547 */ /* 0x000fea000b800000 */
[----:B------:R-:W-:Y:S01]  /*07b0*/  UISETP.NE.AND UP0, UPT, UR5, 0x1, UPT ;  /* 0x000000010500788c */ /* 0x000fe2000bf05270 */
[----:B------:R-:W-:Y:S01]  /*07c0*/  MOV R7, UR4 ;  /* 0x0000000400077c02 */ /* 0x000fe20008000f00 */
[----:B------:R-:W-:Y:S02]  /*07d0*/  ULOP3.LUT UR5, UR20, 0x1, URZ, 0xc0, !UPT ;  /* 0x0000000114057892 */ /* 0x000fe4000f8ec0ff */
[----:B------:R-:W-:Y:S02]  /*07e0*/  MOV R15, UR20 ;  /* 0x00000014000f7c02 */ /* 0x000fe40008000f00 */
[----:B------:R-:W-:Y:S01]  /*07f0*/  UISETP.NE.U32.AND UP1, UPT, UR5, 0x1, UPT ;  /* 0x000000010500788c */ /* 0x000fe2000bf25070 */
[----:B------:R-:W-:-:S04]  /*0800*/  PLOP3.LUT P1, PT, PT, PT, UP0, 0x80, 0x8 ;  /* 0x000000000008781c */ /* 0x000fc80003f2f008 */
[----:B------:R-:W1:Y:S01]  /*0810*/  @UP0 LDCU.128 UR8, c[0x0][0x380] ;  /* 0x00007000ff0807ac */ /* 0x000e620008000c00 */
[----:B------:R-:W-:Y:S01]  /*0820*/  PLOP3.LUT P0, PT, PT, PT, UP1, 0x80, 0x8 ;  /* 0x000000000008781c */ /* 0x000fe20003f0f018 */
[----:B------:R-:W2:Y:S04]  /*0830*/  @UP0 LDCU.64 UR6, c[0x0][0x380] ;  /* 0x00007000ff0607ac */ /* 0x000ea80008000a00 */
[----:B------:R-:W3:Y:S03]  /*0840*/  @!UP1 LDCU.128 UR12, c[0x0][0x380] ;  /* 0x00007000ff0c97ac */ /* 0x000ee60008000c00 */
[C---:B------:R-:W-:Y:S02]  /*0850*/  @P1 IADD3 R3, PT, PT, R13.reuse, UR4, RZ ;  /* 0x000000040d031c10 */ /* 0x040fe4000fffe0ff */
[----:B------:R-:W-:Y:S01]  /*0860*/  @P1 IADD3 R6, P2, PT, R13, UR4, RZ ;  /* 0x000000040d061c10 */ /* 0x000fe2000ff5e0ff */
[----:B------:R-:W-:Y:S01]  /*0870*/  @UP0 UIADD3 UR4, UPT, UPT, UR4, 0x2, URZ ;  /* 0x0000000204040890 */ /* 0x000fe2000fffe0ff */
[----:B-1----:R-:W-:Y:S01]  /*0880*/  MOV R11, UR9 ;  /* 0x00000009000b7c02 */ /* 0x002fe20008000f00 */
[----:B------:R-:W-:Y:S01]  /*0890*/  IMAD.U32 R10, RZ, RZ, UR8 ;  /* 0x00000008ff0a7e24 */ /* 0x000fe2000f8e00ff */
[----:B------:R-:W-:-:S02]  /*08a0*/  MOV R4, UR10 ;  /* 0x0000000a00047c02 */ /* 0x000fc40008000f00 */
[----:B------:R-:W-:Y:S01]  /*08b0*/  MOV R5, UR11 ;  /* 0x0000000b00057c02 */ /* 0x000fe20008000f00 */
[----:B------:R-:W-:-:S04]  /*08c0*/  @P1 IMAD.WIDE.U32 R10, R3, 0x4, R10 ;  /* 0x00000004030a1825 */ /* 0x000fc800078e000a */
[----:B------:R-:W-:Y:S01]  /*08d0*/  @P1 IMAD R3, R7, UR20, R0 ;  /* 0x0000001407031c24 */ /* 0x000fe2000f8e0200 */
[----:B------:R-:W-:Y:S01]  /*08e0*/  @P1 IADD3.X R7, PT, PT, RZ, RZ, RZ, P2, !PT ;  /* 0x000000ffff071210 */ /* 0x000fe200017fe4ff */
[----:B------:R-:W-:Y:S01]  /*08f0*/  IMAD.U32 R19, RZ, RZ, UR4 ;  /* 0x00000004ff137e24 */ /* 0x000fe2000f8e00ff */
[C---:B--2---:R-:W-:Y:S01]  /*0900*/  @P1 LEA R2, P2, R6.reuse, UR6, 0x2 ;  /* 0x0000000606021c11 */ /* 0x044fe2000f8410ff */
[----:B------:R-:W-:Y:S01]  /*0910*/  @P1 IMAD.WIDE R4, R3, 0x4, R4 ;  /* 0x0000000403041825 */ /* 0x000fe200078e0204 */
[----:B------:R-:W-:Y:S01]  /*0920*/  @!P0 IADD3 R17, PT, PT, R13, UR4, RZ ;  /* 0x000000040d118c10 */ /* 0x000fe2000fffe0ff */
[----:B0-----:R-:W2:Y:S01]  /*0930*/  @P1 LDG.E R11, desc[UR18][R10.64] ;  /* 0x000000120a0b1981 */ /* 0x001ea2000c1e1900 */
[----:B------:R-:W-:Y:S01]  /*0940*/  @P1 LEA.HI.X R3, R6, UR7, R7, 0x2, P2 ;  /* 0x0000000706031c11 */ /* 0x000fe200090f1407 */
[----:B------:R-:W-:Y:S01]  /*0950*/  @!P0 IMAD R19, R19, UR20, R0 ;  /* 0x0000001413138c24 */ /* 0x000fe2000f8e0200 */
[----:B---3--:R-:W-:Y:S01]  /*0960*/  MOV R6, UR12 ;  /* 0x0000000c00067c02 */ /* 0x008fe20008000f00 */
[----:B------:R-:W-:Y:S01]  /*0970*/  @P1 IMAD.WIDE R14, R15, 0x4, R4 ;  /* 0x000000040f0e1825 */ /* 0x000fe200078e0204 */
[----:B------:R-:W-:Y:S01]  /*0980*/  MOV R7, UR13 ;  /* 0x0000000d00077c02 */ /* 0x000fe20008000f00 */
[----:B------:R-:W2:Y:S01]  /*0990*/  @P1 LDG.E R4, desc[UR18][R4.64] ;  /* 0x0000001204041981 */ /* 0x000ea2000c1e1900 */
[----:B------:R-:W-:-:S02]  /*09a0*/  MOV R8, UR14 ;  /* 0x0000000e00087c02 */ /* 0x000fc40008000f00 */
[----:B------:R-:W-:Y:S01]  /*09b0*/  MOV R9, UR15 ;  /* 0x0000000f00097c02 */ /* 0x000fe20008000f00 */
[----:B------:R-:W-:Y:S01]  /*09c0*/  @!P0 IMAD.WIDE.U32 R6, R17, 0x4, R6 ;  /* 0x0000000411068825 */ /* 0x000fe200078e0006 */
[----:B------:R-:W3:Y:S03]  /*09d0*/  @P1 LDG.E R14, desc[UR18][R14.64] ;  /* 0x000000120e0e1981 */ /* 0x000ee6000c1e1900 */
[----:B------:R-:W-:Y:S01]  /*09e0*/  @!P0 IMAD.WIDE R8, R19, 0x4, R8 ;  /* 0x0000000413088825 */ /* 0x000fe200078e0208 */
[----:B------:R-:W3:Y:S04]  /*09f0*/  @P1 LDG.E R2, desc[UR18][R2.64+0x4] ;  /* 0x0000041202021981 */ /* 0x000ee8000c1e1900 */
[----:B------:R-:W4:Y:S04]  /*0a00*/  @!P0 LDG.E R7, desc[UR18][R6.64] ;  /* 0x0000001206078981 */ /* 0x000f28000c1e1900 */
[----:B------:R-:W4:Y:S01]  /*0a10*/  @!P0 LDG.E R8, desc[UR18][R8.64] ;  /* 0x0000001208088981 */ /* 0x000f22000c1e1900 */
[----:B--2---:R-:W-:-:S04]  /*0a20*/  @P1 FFMA R11, R11, R4, R12 ;  /* 0x000000040b0b1223 */ /* 0x004fc8000000000c */
[----:B---3--:R-:W-:-:S04]  /*0a30*/  @P1 FFMA R12, R2, R14, R11 ;  /* 0x0000000e020c1223 */ /* 0x008fc8000000000b */
[----:B----4-:R-:W-:-:S07]  /*0a40*/  @!P0 FFMA R12, R7, R8, R12 ;  /* 0x00000008070c8223 */ /* 0x010fce000000000c */
.L_x_2:
[----:B------:R-:W1:Y:S01]  /*0a50*/  LDC.64 R2, c[0x0][0x390] ;  /* 0x0000e400ff027b82 */ /* 0x000e620000000a00 */
[----:B------:R-:W-:-:S05]  /*0a60*/  IADD3 R13, PT, PT, R0, R13, RZ ;  /* 0x0000000d000d7210 */ /* 0x000fca0007ffe0ff */
[----:B-1----:R-:W-:-:S05]  /*0a70*/  IMAD.WIDE R2, R13, 0x4, R2 ;  /* 0x000000040d027825 */ /* 0x002fca00078e0202 */
[----:B0-----:R-:W-:Y:S01]  /*0a80*/  STG.E desc[UR18][R2.64], R12 ;  /* 0x0000000c02007986 */ /* 0x001fe2000c101912 */
[----:B------:R-:W-:Y:S05]  /*0a90*/  EXIT ;  /* 0x000000000000794d */ /* 0x000fea0003800000 */
.L_x_4:
[----:B------:R-:W-:-:S00]  /*0aa0*/  BRA `(.L_x_4) ;  /* 0xfffffffc00fc7947 */ /* 0x000fc0000383ffff */
[----:B------:R-:W-:-:S00]  /*0ab0*/  NOP ;  /* 0x0000000000007918 */ /* 0x000fc00000000000 */
        /* <DEDUP_REMOVED lines=12> */
.L_x_8:


//--------------------- .text._Z14tiledMatrixMulPfS_S_i --------------------------
	.section	.text._Z14tiledMatrixMulPfS_S_i,"ax",@progbits
	.align	128
        .global         _Z14tiledMatrixMulPfS_S_i
        .type           _Z14tiledMatrixMulPfS_S_i,@function
        .size           _Z14tiledMatrixMulPfS_S_i,(.L_x_9 - _Z14tiledMatrixMulPfS_S_i)
        .other          _Z14tiledMatrixMulPfS_S_i,@"STO_CUDA_ENTRY STV_DEFAULT"
_Z14tiledMatrixMulPfS_S_i:
.text._Z14tiledMatrixMulPfS_S_i:
[----:B------:R-:W-:Y:S01]  /*0000*/  LDC R1, c[0x0][0x37c] ;  /* 0x0000df00ff017b82 */ /* 0x000fe20000000800 */
[----:B------:R-:W0:Y:S01]  /*0010*/  LDCU UR4, c[0x0][0x398] ;  /* 0x00007300ff0477ac */ /* 0x000e220008000800 */
[----:B------:R-:W1:Y:S01]  /*0020*/  S2R R0, SR_TID.Y ;  /* 0x0000000000007919 */ /* 0x000e620000002200 */
[----:B------:R-:W-:Y:S01]  /*0030*/  HFMA2 R21, -RZ, RZ, 0, 0 ;  /* 0x00000000ff157431 */ /* 0x000fe200000001ff */
[----:B------:R-:W2:Y:S01]  /*0040*/  LDCU.64 UR8, c[0x0][0x358] ;  /* 0x00006b00ff0877ac */ /* 0x000ea20008000a00 */
[----:B------:R-:W1:Y:S01]  /*0050*/  S2R R19, SR_CTAID.Y ;  /* 0x0000000000137919 */ /* 0x000e620000002600 */
[----:B------:R-:W3:Y:S01]  /*0060*/  S2R R2, SR_TID.X ;  /* 0x0000000000027919 */ /* 0x000ee20000002100 */
[----:B------:R-:W3:Y:S01]  /*0070*/  S2R R3, SR_CTAID.X ;  /* 0x0000000000037919 */ /* 0x000ee20000002500 */
[----:B0-----:R-:W-:-:S05]  /*0080*/  I2FP.F32.S32 R16, UR4 ;  /* 0x0000000400107c45 */ /* 0x001fca0008201400 */
[----:B------:R-:W-:-:S05]  /*0090*/  FMUL R16, R16, 0.03125 ;  /* 0x3d00000010107820 */ /* 0x000fca0000400000 */
[----:B------:R-:W-:Y:S02]  /*00a0*/  FSETP.GT.AND P0, PT, R16, RZ, PT ;  /* 0x000000ff1000720b */ /* 0x000fe40003f04000 */
[----:B-1----:R-:W-:Y:S02]  /*00b0*/  LEA R19, R19, R0, 0x5 ;  /* 0x0000000013137211 */ /* 0x002fe400078e28ff */
[----:B---3--:R-:W-:-:S04]  /*00c0*/  LEA R18, R3, R2, 0x5 ;  /* 0x0000000203127211 */ /* 0x008fc800078e28ff */
[----:B------:R-:W-:-:S05]  /*00d0*/  VIMNMX R3, PT, PT, R19, R18, !PT ;  /* 0x0000001213037248 */ /* 0x000fca0007fe0100 */
[----:B--2---:R-:W-:Y:S05]  /*00e0*/  @!P0 BRA `(.L_x_5) ;  /* 0x0000000400b48947 */ /* 0x004fea0003800000 */
[----:B------:R-:W0:Y:S01]  /*00f0*/  S2UR UR6, SR_CgaCtaId ;  /* 0x00000000000679c3 */ /* 0x000e220000008800 */
[----:B------:R-:W-:Y:S01]  /*0100*/  UMOV UR4, 0x400 ;  /* 0x0000040000047882 */ /* 0x000fe20000000000 */
[----:B------:R-:W-:Y:S01]  /*0110*/  MOV R21, RZ ;  /* 0x000000ff00157202 */ /* 0x000fe20000000f00 */
[----:B------:R-:W-:Y:S01]  /*0120*/  UIADD3 UR5, UPT, UPT, UR4, 0x1000, URZ ;  /* 0x0000100004057890 */ /* 0x000fe2000fffe0ff */
[----:B------:R-:W-:Y:S01]  /*0130*/  MOV R5, RZ ;  /* 0x000000ff00057202 */ /* 0x000fe20000000f00 */
[----:B------:R-:W1:Y:S01]  /*0140*/  LDCU UR7, c[0x0][0x398] ;  /* 0x00007300ff0777ac */ /* 0x000e620008000800 */
[----:B0-----:R-:W-:Y:S02]  /*0150*/  ULEA UR4, UR6, UR4, 0x18 ;  /* 0x0000000406047291 */ /* 0x001fe4000f8ec0ff */
[----:B------:R-:W-:-:S04]  /*0160*/  ULEA UR5, UR6, UR5, 0x18 ;  /* 0x0000000506057291 */ /* 0x000fc8000f8ec0ff */
[----:B------:R-:W-:Y:S02]  /*0170*/  LEA R17, R0, UR4, 0x7 ;  /* 0x0000000400117c11 */ /* 0x000fe4000f8e38ff */
[C---:B------:R-:W-:Y:S02]  /*0180*/  LEA R7, R2.reuse, UR5, 0x2 ;  /* 0x0000000502077c11 */ /* 0x040fe4000f8e10ff */
[----:B------:R-:W-:Y:S02]  /*0190*/  LEA R6, R2, R17, 0x2 ;  /* 0x0000001102067211 */ /* 0x000fe400078e10ff */
[----:B-1----:R-:W-:-:S07]  /*01a0*/  LEA R4, R0, R7, 0x7 ;  /* 0x0000000700047211 */ /* 0x002fce00078e38ff */
.L_x_6:
[C---:B------:R-:W-:Y:S01]  /*01b0*/  LEA R12, R5.reuse, R2, 0x5 ;  /* 0x00000002050c7211 */ /* 0x040fe200078e28ff */
[----:B------:R-:W-:Y:S01]  /*01c0*/  UMOV UR4, UR7 ;  /* 0x0000000700047c82 */ /* 0x000fe20008000000 */
[----:B------:R-:W-:Y:S01]  /*01d0*/  LEA R23, R5, R0, 0x5 ;  /* 0x0000000005177211 */ /* 0x000fe200078e28ff */
[----:B------:R-:W-:Y:S01]  /*01e0*/  HFMA2 R29, -RZ, RZ, 0, 0 ;  /* 0x00000000ff1d7431 */ /* 0x000fe200000001ff */
[----:B------:R-:W-:Y:S02]  /*01f0*/  VIMNMX R8, PT, PT, R19, R12, !PT ;  /* 0x0000000c13087248 */ /* 0x000fe40007fe0100 */
[----:B------:R-:W-:Y:S02]  /*0200*/  VIMNMX R9, PT, PT, R18, R23, !PT ;  /* 0x0000001712097248 */ /* 0x000fe40007fe0100 */
[----:B------:R-:W-:Y:S02]  /*0210*/  ISETP.GE.AND P0, PT, R8, UR4, PT ;  /* 0x0000000408007c0c */ /* 0x000fe4000bf06270 */
[----:B------:R-:W-:-:S02]  /*0220*/  ISETP.GE.AND P1, PT, R9, UR4, PT ;  /* 0x0000000409007c0c */ /* 0x000fc4000bf26270 */
[----:B------:R-:W-:-:S09]  /*0230*/  MOV R24, RZ ;  /* 0x000000ff00187202 */ /* 0x000fd20000000f00 */
[----:B------:R-:W0:Y:S01]  /*0240*/  @!P0 LDC.64 R8, c[0x0][0x380] ;  /* 0x0000e000ff088b82 */ /* 0x000e220000000a00 */
[----:B------:R-:W-:Y:S02]  /*0250*/  @!P0 IMAD R13, R19, UR4, R12 ;  /* 0x00000004130d8c24 */ /* 0x000fe4000f8e020c */
[----:B------:R-:W-:-:S05]  /*0260*/  @!P1 IMAD R23, R23, UR4, R18 ;  /* 0x0000000417179c24 */ /* 0x000fca000f8e0212 */
[----:B------:R-:W1:Y:S01]  /*0270*/  @!P1 LDC.64 R10, c[0x0][0x388] ;  /* 0x0000e200ff0a9b82 */ /* 0x000e620000000a00 */
[----:B0-----:R-:W-:-:S05]  /*0280*/  @!P0 IMAD.WIDE R8, R13, 0x4, R8 ;  /* 0x000000040d088825 */ /* 0x001fca00078e0208 */
[----:B------:R-:W2:Y:S01]  /*0290*/  @!P0 LDG.E R29, desc[UR8][R8.64] ;  /* 0x00000008081d8981 */ /* 0x000ea2000c1e1900 */
[----:B-1----:R-:W-:-:S05]  /*02a0*/  @!P1 IMAD.WIDE R22, R23, 0x4, R10 ;  /* 0x0000000417169825 */ /* 0x002fca00078e020a */
[----:B------:R-:W3:Y:S01]  /*02b0*/  @!P1 LDG.E R24, desc[UR8][R22.64] ;  /* 0x0000000816189981 */ /* 0x000ee2000c1e1900 */
[----:B------:R-:W-:-:S03]  /*02c0*/  IADD3 R5, PT, PT, R5, 0x1, RZ ;  /* 0x0000000105057810 */ /* 0x000fc60007ffe0ff */
[----:B--2---:R-:W-:Y:S04]  /*02d0*/  STS [R6], R29 ;  /* 0x0000001d06007388 */ /* 0x004fe80000000800 */
[----:B---3--:R-:W-:Y:S01]  /*02e0*/  STS [R4], R24 ;  /* 0x0000001804007388 */ /* 0x008fe20000000800 */
[----:B------:R-:W-:Y:S06]  /*02f0*/  BAR.SYNC.DEFER_BLOCKING 0x0 ;  /* 0x0000000000007b1d */ /* 0x000fec0000010000 */
[----:B------:R-:W-:Y:S04]  /*0300*/  LDS R28, [R7] ;  /* 0x00000000071c7984 */ /* 0x000fe80000000800 */
[----:B------:R-:W0:Y:S04]  /*0310*/  LDS.128 R12, [R17] ;  /* 0x00000000110c7984 */ /* 0x000e280000000c00 */
[----:B------:R-:W1:Y:S04]  /*0320*/  LDS R23, [R7+0x80] ;  /* 0x0000800007177984 */ /* 0x000e680000000800 */
[----:B------:R-:W2:Y:S04]  /*0330*/  LDS R27, [R7+0x100] ;  /* 0x00010000071b7984 */ /* 0x000ea80000000800 */
[----:B------:R-:W3:Y:S04]  /*0340*/  LDS R26, [R7+0x180] ;  /* 0x00018000071a7984 */ /* 0x000ee80000000800 */
[----:B------:R-:W-:Y:S04]  /*0350*/  LDS R25, [R7+0x200] ;  /* 0x0002000007197984 */ /* 0x000fe80000000800 */
[----:B------:R-:W4:Y:S04]  /*0360*/  LDS.128 R8, [R17+0x10] ;  /* 0x0000100011087984 */ /* 0x000f280000000c00 */
[----:B------:R-:W5:Y:S04]  /*0370*/  LDS R20, [R7+0x280] ;  /* 0x0002800007147984 */ /* 0x000f680000000800 */
[----:B------:R-:W-:Y:S04]  /*0380*/  LDS R24, [R7+0x380] ;  /* 0x0003800007187984 */ /* 0x000fe80000000800 */
[----:B------:R-:W-:Y:S01]  /*0390*/  LDS R22, [R7+0x480] ;  /* 0x0004800007167984 */ /* 0x000fe20000000800 */
[----:B0-----:R-:W-:-:S03]  /*03a0*/  FFMA R12, R12, R28, R21 ;  /* 0x0000001c0c0c7223 */ /* 0x001fc60000000015 */
[----:B------:R-:W0:Y:S01]  /*03b0*/  LDS R21, [R7+0x300] ;  /* 0x0003000007157984 */ /* 0x000e220000000800 */
[----:B-1----:R-:W-:-:S03]  /*03c0*/  FFMA R12, R23, R13, R12 ;  /* 0x0000000d170c7223 */ /* 0x002fc6000000000c */
[----:B------:R-:W-:Y:S01]  /*03d0*/  LDS R23, [R7+0x400] ;  /* 0x0004000007177984 */ /* 0x000fe20000000800 */
[----:B--2---:R-:W-:-:S04]  /*03e0*/  FFMA R27, R27, R14, R12 ;  /* 0x0000000e1b1b7223 */ /* 0x004fc8000000000c */
[----:B---3--:R-:W-:Y:S02]  /*03f0*/  FFMA R27, R26, R15, R27 ;  /* 0x0000000f1a1b7223 */ /* 0x008fe4000000001b */
[----:B------:R-:W1:Y:S04]  /*0400*/  LDS.128 R12, [R17+0x20] ;  /* 0x00002000110c7984 */ /* 0x000e680000000c00 */
[----:B------:R-:W-:Y:S01]  /*0410*/  LDS R26, [R7+0x580] ;  /* 0x00058000071a7984 */ /* 0x000fe20000000800 */
[----:B----4-:R-:W-:-:S03]  /*0420*/  FFMA R27, R8, R25, R27 ;  /* 0x00000019081b7223 */ /* 0x010fc6000000001b */
[----:B------:R-:W2:Y:S01]  /*0430*/  LDS R25, [R7+0x500] ;  /* 0x0005000007197984 */ /* 0x000ea20000000800 */
[----:B-----5:R-:W-:-:S04]  /*0440*/  FFMA R20, R20, R9, R27 ;  /* 0x0000000914147223 */ /* 0x020fc8000000001b */
[----:B0-----:R-:W-:Y:S02]  /*0450*/  FFMA R21, R21, R10, R20 ;  /* 0x0000000a15157223 */ /* 0x001fe40000000014 */
[----:B------:R-:W-:Y:S02]  /*0460*/  LDS R20, [R7+0x680] ;  /* 0x0006800007147984 */ /* 0x000fe40000000800 */
[----:B------:R-:W-:Y:S02]  /*0470*/  FFMA R27, R24, R11, R21 ;  /* 0x0000000b181b7223 */ /* 0x000fe40000000015 */
[----:B------:R-:W-:Y:S04]  /*0480*/  LDS R21, [R7+0x600] ;  /* 0x0006000007157984 */ /* 0x000fe80000000800 */
[----:B------:R-:W0:Y:S01]  /*0490*/  LDS.128 R8, [R17+0x30] ;  /* 0x0000300011087984 */ /* 0x000e220000000c00 */
[----:B-1----:R-:W-:-:S03]  /*04a0*/  FFMA R27, R12, R23, R27 ;  /* 0x000000170c1b7223 */ /* 0x002fc6000000001b */
[----:B------:R-:W1:Y:S01]  /*04b0*/  LDS R23, [R7+0x700] ;  /* 0x0007000007177984 */ /* 0x000e620000000800 */
[----:B------:R-:W-:-:S03]  /*04c0*/  FFMA R22, R22, R13, R27 ;  /* 0x0000000d16167223 */ /* 0x000fc6000000001b */
[----:B------:R-:W3:Y:S01]  /*04d0*/  LDS R24, [R7+0x780] ;  /* 0x0007800007187984 */ /* 0x000ee20000000800 */
[----:B--2---:R-:W-:-:S03]  /*04e0*/  FFMA R25, R25, R14, R22 ;  /* 0x0000000e19197223 */ /* 0x004fc60000000016 */
[----:B------:R-:W-:Y:S01]  /*04f0*/  LDS R22, [R7+0x880] ;  /* 0x0008800007167984 */ /* 0x000fe20000000800 */
[----:B------:R-:W-:-:S03]  /*0500*/  FFMA R27, R26, R15, R25 ;  /* 0x0000000f1a1b7223 */ /* 0x000fc60000000019 */
[----:B------:R-:W-:Y:S04]  /*0510*/  LDS R25, [R7+0x800] ;  /* 0x0008000007197984 */ /* 0x000fe80000000800 */
[----:B------:R-:W2:Y:S04]  /*0520*/  LDS.128 R12, [R17+0x40] ;  /* 0x00004000110c7984 */ /* 0x000ea80000000c00 */
[----:B------:R-:W-:Y:S01]  /*0530*/  LDS R26, [R7+0x980] ;  /* 0x00098000071a7984 */ /* 0x000fe20000000800 */
[----:B0-----:R-:W-:-:S03]  /*0540*/  FFMA R27, R8, R21, R27 ;  /* 0x00000015081b7223 */ /* 0x001fc6000000001b */
[----:B------:R-:W0:Y:S01]  /*0550*/  LDS R21, [R7+0x900] ;  /* 0x0009000007157984 */ /* 0x000e220000000800 */
[----:B------:R-:W-:-:S04]  /*0560*/  FFMA R20, R20, R9, R27 ;  /* 0x0000000914147223 */ /* 0x000fc8000000001b */
[----:B-1----:R-:W-:Y:S02]  /*0570*/  FFMA R23, R23, R10, R20 ;  /* 0x0000000a17177223 */ /* 0x002fe40000000014 */
[----:B------:R-:W-:Y:S02]  /*0580*/  LDS R20, [R7+0xa80] ;  /* 0x000a800007147984 */ /* 0x000fe40000000800 */
[----:B---3--:R-:W-:Y:S02]  /*0590*/  FFMA R27, R24, R11, R23 ;  /* 0x0000000b181b7223 */ /* 0x008fe40000000017 */
[----:B------:R-:W-:Y:S04]  /*05a0*/  LDS R23, [R7+0xa00] ;  /* 0x000a000007177984 */ /* 0x000fe80000000800 */
[----:B------:R-:W1:Y:S01]  /*05b0*/  LDS.128 R8, [R17+0x50] ;  /* 0x0000500011087984 */ /* 0x000e620000000c00 */
[----:B--2---:R-:W-:-:S03]  /*05c0*/  FFMA R27, R12, R25, R27 ;  /* 0x000000190c1b7223 */ /* 0x004fc6000000001b */
[----:B------:R-:W2:Y:S01]  /*05d0*/  LDS R25, [R7+0xb00] ;  /* 0x000b000007197984 */ /* 0x000ea20000000800 */
[----:B------:R-:W-:-:S03]  /*05e0*/  FFMA R12, R22, R13, R27 ;  /* 0x0000000d160c7223 */ /* 0x000fc6000000001b */
[----:B------:R-:W3:Y:S04]  /*05f0*/  LDS R22, [R7+0xb80] ;  /* 0x000b800007167984 */ /* 0x000ee80000000800 */
[----:B------:R-:W-:Y:S01]  /*0600*/  LDS R24, [R7+0xc80] ;  /* 0x000c800007187984 */ /* 0x000fe20000000800 */
[----:B0-----:R-:W-:-:S04]  /*0610*/  FFMA R21, R21, R14, R12 ;  /* 0x0000000e15157223 */ /* 0x001fc8000000000c */
[----:B------:R-:W-:Y:S02]  /*0620*/  FFMA R27, R26, R15, R21 ;  /* 0x0000000f1a1b7223 */ /* 0x000fe40000000015 */
[----:B------:R-:W-:Y:S04]  /*0630*/  LDS R21, [R7+0xc00] ;  /* 0x000c000007157984 */ /* 0x000fe80000000800 */
[----:B------:R-:W0:Y:S01]  /*0640*/  LDS.128 R12, [R17+0x60] ;  /* 0x00006000110c7984 */ /* 0x000e220000000c00 */
[----:B-1----:R-:W-:-:S04]  /*0650*/  FFMA R23, R8, R23, R27 ;  /* 0x0000001708177223 */ /* 0x002fc8000000001b */
[----:B------:R-:W-:Y:S02]  /*0660*/  FFMA R20, R20, R9, R23 ;  /* 0x0000000914147223 */ /* 0x000fe40000000017 */
[----:B------:R-:W1:Y:S02]  /*0670*/  LDS R23, [R7+0xd00] ;  /* 0x000d000007177984 */ /* 0x000e640000000800 */
[----:B--2---:R-:W-:Y:S02]  /*0680*/  FFMA R25, R25, R10, R20 ;  /* 0x0000000a19197223 */ /* 0x004fe40000000014 */
[----:B------:R-:W2:Y:S02]  /*0690*/  LDS R20, [R7+0xd80] ;  /* 0x000d800007147984 */ /* 0x000ea40000000800 */
[----:B---3--:R-:W-:Y:S02]  /*06a0*/  FFMA R27, R22, R11, R25 ;  /* 0x0000000b161b7223 */ /* 0x008fe40000000019 */
[----:B------:R-:W-:Y:S04]  /*06b0*/  LDS R25, [R7+0xe00] ;  /* 0x000e000007197984 */ /* 0x000fe80000000800 */
[----:B------:R-:W3:Y:S04]  /*06c0*/  LDS.128 R8, [R17+0x70] ;  /* 0x0000700011087984 */ /* 0x000ee80000000c00 */
[----:B------:R-:W4:Y:S01]  /*06d0*/  LDS R22, [R7+0xe80] ;  /* 0x000e800007167984 */ /* 0x000f220000000800 */
[----:B0-----:R-:W-:-:S03]  /*06e0*/  FFMA R27, R12, R21, R27 ;  /* 0x000000150c1b7223 */ /* 0x001fc6000000001b */
[----:B------:R-:W0:Y:S04]  /*06f0*/  LDS R21, [R7+0xf00] ;  /* 0x000f000007157984 */ /* 0x000e280000000800 */
[----:B------:R-:W5:Y:S01]  /*0700*/  LDS R12, [R7+0xf80] ;  /* 0x000f8000070c7984 */ /* 0x000f620000000800 */
[----:B------:R-:W-:Y:S01]  /*0710*/  FFMA R24, R24, R13, R27 ;  /* 0x0000000d18187223 */ /* 0x000fe2000000001b */
[----:B------:R-:W-:-:S03]  /*0720*/  I2FP.F32.U32 R13, R5 ;  /* 0x00000005000d7245 */ /* 0x000fc60000201000 */
[----:B-1----:R-:W-:Y:S01]  /*0730*/  FFMA R23, R23, R14, R24 ;  /* 0x0000000e17177223 */ /* 0x002fe20000000018 */
[----:B------:R-:W-:Y:S01]  /*0740*/  BAR.SYNC.DEFER_BLOCKING 0x0 ;  /* 0x0000000000007b1d */ /* 0x000fe20000010000 */
[----:B------:R-:W-:Y:S02]  /*0750*/  FSETP.GT.AND P0, PT, R16, R13, PT ;  /* 0x0000000d1000720b */ /* 0x000fe40003f04000 */
[----:B--2---:R-:W-:-:S04]  /*0760*/  FFMA R15, R20, R15, R23 ;  /* 0x0000000f140f7223 */ /* 0x004fc80000000017 */
[----:B---3--:R-:W-:-:S04]  /*0770*/  FFMA R15, R8, R25, R15 ;  /* 0x00000019080f7223 */ /* 0x008fc8000000000f */
[----:B----4-:R-:W-:-:S04]  /*0780*/  FFMA R22, R22, R9, R15 ;  /* 0x0000000916167223 */ /* 0x010fc8000000000f */
[----:B0-----:R-:W-:-:S04]  /*0790*/  FFMA R21, R21, R10, R22 ;  /* 0x0000000a15157223 */ /* 0x001fc80000000016 */
[----:B-----5:R-:W-:Y:S01]  /*07a0*/  FFMA R21, R12, R11, R21 ;  /* 0x0000000b0c157223 */ /* 0x020fe20000000015 */
[----:B------:R-:W-:Y:S06]  /*07b0*/  @P0 BRA `(.L_x_6) ;  /* 0xfffffff8007c0947 */ /* 0x000fec000383ffff */
.L_x_5:
[----:B------:R-:W-:-:S13]  /*07c0*/  ISETP.GE.AND P0, PT, R3, UR4, PT ;  /* 0x0000000403007c0c */ /* 0x000fda000bf06270 */
[----:B------:R-:W-:Y:S05]  /*07d0*/  @P0 EXIT ;  /* 0x000000000000094d */ /* 0x000fea0003800000 */
[----:B------:R-:W0:Y:S01]  /*07e0*/  LDC.64 R2, c[0x0][0x390] ;  /* 0x0000e400ff027b82 */ /* 0x000e220000000a00 */
[----:B------:R-:W-:-:S04]  /*07f0*/  IMAD R19, R19, UR4, R18 ;  /* 0x0000000413137c24 */ /* 0x000fc8000f8e0212 */
[----:B0-----:R-:W-:-:S05]  /*0800*/  IMAD.WIDE R2, R19, 0x4, R2 ;  /* 0x0000000413027825 */ /* 0x001fca00078e0202 */
[----:B------:R-:W-:Y:S01]  /*0810*/  STG.E desc[UR8][R2.64], R21 ;  /* 0x0000001502007986 */ /* 0x000fe2000c101908 */
[----:B------:R-:W-:Y:S05]  /*0820*/  EXIT ;  /* 0x000000000000794d */ /* 0x000fea0003800000 */
.L_x_7:
        /* <DEDUP_REMOVED lines=13> */
.L_x_9:


//--------------------- .nv.shared.reserved.0     --------------------------
	.section	.nv.shared.reserved.0,"aw",@nobits
	.weak		__nv_reservedSMEM_offset_0_alias
	.size		__nv_reservedSMEM_offset_0_alias, 0, 64
	.other		__nv_reservedSMEM_offset_0_alias,@"STO_CUDA_RESERVED_SHARED STV_DEFAULT"
__nv_reservedSMEM_offset_0_alias:
	.zero		0
	.zero		64


//--------------------- .nv.shared._Z14tiledMatrixMulPfS_S_i --------------------------
	.section	.nv.shared._Z14tiledMatrixMulPfS_S_i,"aw",@nobits
	.sectionflags	@""
	.align	4
.nv.shared._Z14tiledMatrixMulPfS_S_i:
	.zero		9216


//--------------------- .nv.constant0._Z9MatrixMulPfS_S_i --------------------------
	.section	.nv.constant0._Z9MatrixMulPfS_S_i,"a",@progbits
	.sectionflags	@""
	.align	4
.nv.constant0._Z9MatrixMulPfS_S_i:
	.zero		924


//--------------------- .nv.constant0._Z14tiledMatrixMulPfS_S_i --------------------------
	.section	.nv.constant0._Z14tiledMatrixMulPfS_S_i,"a",@progbits
	.sectionflags	@""
	.align	4
.nv.constant0._Z14tiledMatrixMulPfS_S_i:
	.zero		924


//--------------------- SYMBOLS --------------------------

	.type		.nv.reservedSmem.offset0,@object
	.size		.nv.reservedSmem.offset0,0x4
	.type		.nv.reservedSmem.cap,@object
	.size		.nv.reservedSmem.cap,0x4
